	.headerflags	@"EF_CUDA_TEXMODE_UNIFIED EF_CUDA_64BIT_ADDRESS EF_CUDA_ACCELERATORS EF_CUDA_SM90 EF_CUDA_VIRTUAL_SM(EF_CUDA_SM90)"
	.elftype	@"ET_EXEC"


//--------------------- .nv.info                  --------------------------
	.section	.nv.info,"",@"SHT_CUDA_INFO"
	.align	4


	//----- nvinfo : EIATTR_REGCOUNT
	.align		4
        /*0000*/ 	.byte	0x04, 0x2f
        /*0002*/ 	.short	(.L_3 - .L_2)
	.align		4
.L_2:
        /*0004*/ 	.word	index@(triton_poi_fused__native_batch_norm_legit_no_training_relu_threshold_backward_41)
        /*0008*/ 	.word	0x0000001a


	//----- nvinfo : EIATTR_MIN_STACK_SIZE
	.align		4
.L_3:
        /*000c*/ 	.byte	0x04, 0x12
        /*000e*/ 	.short	(.L_5 - .L_4)
	.align		4
.L_4:
        /*0010*/ 	.word	index@(triton_poi_fused__native_batch_norm_legit_no_training_relu_threshold_backward_41)
        /*0014*/ 	.word	0x00000000


	//----- nvinfo : EIATTR_FRAME_SIZE
	.align		4
.L_5:
        /*0018*/ 	.byte	0x04, 0x11
        /*001a*/ 	.short	(.L_7 - .L_6)
	.align		4
.L_6:
        /*001c*/ 	.word	index@(triton_poi_fused__native_batch_norm_legit_no_training_relu_threshold_backward_41)
        /*0020*/ 	.word	0x00000000


	//----- nvinfo : EIATTR_MIN_STACK_SIZE
	.align		4
.L_7:
        /*0024*/ 	.byte	0x04, 0x12
        /*0026*/ 	.short	(.L_9 - .L_8)
	.align		4
.L_8:
        /*0028*/ 	.word	index@(triton_poi_fused__native_batch_norm_legit_no_training_relu_threshold_backward_41)
        /*002c*/ 	.word	0x00000000
.L_9:


//--------------------- .nv.info.triton_poi_fused__native_batch_norm_legit_no_training_relu_threshold_backward_41 --------------------------
	.section	.nv.info.triton_poi_fused__native_batch_norm_legit_no_training_relu_threshold_backward_41,"",@"SHT_CUDA_INFO"
	.sectionflags	@""
	.align	4


	//----- nvinfo : EIATTR_CUDA_API_VERSION
	.align		4
        /*0000*/ 	.byte	0x04, 0x37
        /*0002*/ 	.short	(.L_11 - .L_10)
.L_10:
        /*0004*/ 	.word	0x0000007c


	//----- nvinfo : EIATTR_KPARAM_INFO
	.align		4
.L_11:
        /*0008*/ 	.byte	0x04, 0x17
        /*000a*/ 	.short	(.L_13 - .L_12)
.L_12:
        /*000c*/ 	.word	0x00000000
        /*0010*/ 	.short	0x0008
        /*0012*/ 	.short	0x003c
        /*0014*/ 	.byte	0x00, 0xf0, 0x11, 0x00


	//----- nvinfo : EIATTR_KPARAM_INFO
	.align		4
.L_13:
        /*0018*/ 	.byte	0x04, 0x17
        /*001a*/ 	.short	(.L_15 - .L_14)
.L_14:
        /*001c*/ 	.word	0x00000000
        /*0020*/ 	.short	0x0007
        /*0022*/ 	.short	0x0038
        /*0024*/ 	.byte	0x00, 0xf0, 0x11, 0x00


	//----- nvinfo : EIATTR_KPARAM_INFO
	.align		4
.L_15:
        /*0028*/ 	.byte	0x04, 0x17
        /*002a*/ 	.short	(.L_17 - .L_16)
.L_16:
        /*002c*/ 	.word	0x00000000
        /*0030*/ 	.short	0x0006
        /*0032*/ 	.short	0x0030
        /*0034*/ 	.byte	0x00, 0xf4, 0x21, 0x00


	//----- nvinfo : EIATTR_KPARAM_INFO
	.align		4
.L_17:
        /*0038*/ 	.byte	0x04, 0x17
        /*003a*/ 	.short	(.L_19 - .L_18)
.L_18:
        /*003c*/ 	.word	0x00000000
        /*0040*/ 	.short	0x0005
        /*0042*/ 	.short	0x0028
        /*0044*/ 	.byte	0x00, 0xf4, 0x21, 0x00


	//----- nvinfo : EIATTR_KPARAM_INFO
	.align		4
.L_19:
        /*0048*/ 	.byte	0x04, 0x17
        /*004a*/ 	.short	(.L_21 - .L_20)
.L_20:
        /*004c*/ 	.word	0x00000000
        /*0050*/ 	.short	0x0004
        /*0052*/ 	.short	0x0020
        /*0054*/ 	.byte	0x00, 0xf4, 0x21, 0x00


	//----- nvinfo : EIATTR_KPARAM_INFO
	.align		4
.L_21:
        /*0058*/ 	.byte	0x04, 0x17
        /*005a*/ 	.short	(.L_23 - .L_22)
.L_22:
        /*005c*/ 	.word	0x00000000
        /*0060*/ 	.short	0x0003
        /*0062*/ 	.short	0x0018
        /*0064*/ 	.byte	0x00, 0xf4, 0x21, 0x00


	//----- nvinfo : EIATTR_KPARAM_INFO
	.align		4
.L_23:
        /*0068*/ 	.byte	0x04, 0x17
        /*006a*/ 	.short	(.L_25 - .L_24)
.L_24:
        /*006c*/ 	.word	0x00000000
        /*0070*/ 	.short	0x0002
        /*0072*/ 	.short	0x0010
        /*0074*/ 	.byte	0x00, 0xf4, 0x21, 0x00


	//----- nvinfo : EIATTR_KPARAM_INFO
	.align		4
.L_25:
        /*0078*/ 	.byte	0x04, 0x17
        /*007a*/ 	.short	(.L_27 - .L_26)
.L_26:
        /*007c*/ 	.word	0x00000000
        /*0080*/ 	.short	0x0001
        /*0082*/ 	.short	0x0008
        /*0084*/ 	.byte	0x00, 0xf4, 0x21, 0x00


	//----- nvinfo : EIATTR_KPARAM_INFO
	.align		4
.L_27:
        /*0088*/ 	.byte	0x04, 0x17
        /*008a*/ 	.short	(.L_29 - .L_28)
.L_28:
        /*008c*/ 	.word	0x00000000
        /*0090*/ 	.short	0x0000
        /*0092*/ 	.short	0x0000
        /*0094*/ 	.byte	0x00, 0xf4, 0x21, 0x00


	//----- nvinfo : EIATTR_SPARSE_MMA_MASK
	.align		4
.L_29:
        /*0098*/ 	.byte	0x03, 0x50
        /*009a*/ 	.short	0x0000


	//----- nvinfo : EIATTR_MAXREG_COUNT
	.align		4
        /*009c*/ 	.byte	0x03, 0x1b
        /*009e*/ 	.short	0x00ff


	//----- nvinfo : EIATTR_EXIT_INSTR_OFFSETS
	.align		4
        /*00a0*/ 	.byte	0x04, 0x1c
        /*00a2*/ 	.short	(.L_31 - .L_30)


	//   ....[0]....
.L_30:
        /*00a4*/ 	.word	0x00000560


	//   ....[1]....
        /*00a8*/ 	.word	0x000005a0


	//----- nvinfo : EIATTR_REQNTID
	.align		4
.L_31:
        /*00ac*/ 	.byte	0x04, 0x10
        /*00ae*/ 	.short	(.L_33 - .L_32)
.L_32:
        /*00b0*/ 	.word	0x00000080
        /*00b4*/ 	.word	0x00000001
        /*00b8*/ 	.word	0x00000001


	//----- nvinfo : EIATTR_CBANK_PARAM_SIZE
	.align		4
.L_33:
        /*00bc*/ 	.byte	0x03, 0x19
        /*00be*/ 	.short	0x0040


	//----- nvinfo : EIATTR_PARAM_CBANK
	.align		4
        /*00c0*/ 	.byte	0x04, 0x0a
        /*00c2*/ 	.short	(.L_35 - .L_34)
	.align		4
.L_34:
        /*00c4*/ 	.word	index@(.nv.constant0.triton_poi_fused__native_batch_norm_legit_no_training_relu_threshold_backward_41)
        /*00c8*/ 	.short	0x0210
        /*00ca*/ 	.short	0x0040


	//----- nvinfo : EIATTR_SW_WAR
	.align		4
.L_35:
        /*00cc*/ 	.byte	0x04, 0x36
        /*00ce*/ 	.short	(.L_37 - .L_36)
.L_36:
        /*00d0*/ 	.word	0x00000008
.L_37:


//--------------------- .nv.callgraph             --------------------------
	.section	.nv.callgraph,"",@"SHT_CUDA_CALLGRAPH"
	.align	4
	.sectionentsize	8
	.align		4
        /*0000*/ 	.word	0x00000000
	.align		4
        /*0004*/ 	.word	0xffffffff
	.align		4
        /*0008*/ 	.word	0x00000000
	.align		4
        /*000c*/ 	.word	0xfffffffe
	.align		4
        /*0010*/ 	.word	0x00000000
	.align		4
        /*0014*/ 	.word	0xfffffffd
	.align		4
        /*0018*/ 	.word	0x00000000
	.align		4
        /*001c*/ 	.word	0xfffffffc


//--------------------- .nv.constant4             --------------------------
	.section	.nv.constant4,"a",@progbits
	.align	8
	.align		8
.nv.constant4:
        /*0000*/ 	.dword	_$_str
	.align		8
        /*0008*/ 	.dword	_$_str_$_2


//--------------------- .text.triton_poi_fused__native_batch_norm_legit_no_training_relu_threshold_backward_41 --------------------------
	.section	.text.triton_poi_fused__native_batch_norm_legit_no_training_relu_threshold_backward_41,"ax",@progbits
	.sectionflags	@"SHF_BARRIERS=1"
	.align	128
        .global         triton_poi_fused__native_batch_norm_legit_no_training_relu_threshold_backward_41
        .type           triton_poi_fused__native_batch_norm_legit_no_training_relu_threshold_backward_41,@function
        .size           triton_poi_fused__native_batch_norm_legit_no_training_relu_threshold_backward_41,(.L_x_1 - triton_poi_fused__native_batch_norm_legit_no_training_relu_threshold_backward_41)
        .other          triton_poi_fused__native_batch_norm_legit_no_training_relu_threshold_backward_41,@"STO_CUDA_ENTRY STV_DEFAULT"
triton_poi_fused__native_batch_norm_legit_no_training_relu_threshold_backward_41:
.text.triton_poi_fused__native_batch_norm_legit_no_training_relu_threshold_backward_41:
[----:B------:R-:W0:Y:S01]  /*0000*/  LDC R1, c[0x0][0x28] ;  /* 0x00000a00ff017b82 */ /* 0x000e220000000800 */
[----:B------:R-:W1:Y:S07]  /*0010*/  S2R R16, SR_CTAID.Y ;  /* 0x0000000000107919 */ /* 0x000e6e0000002600 */
[----:B------:R-:W2:Y:S01]  /*0020*/  LDC.64 R4, c[0x0][0x220] ;  /* 0x00008800ff047b82 */ /* 0x000ea20000000a00 */
[----:B------:R-:W-:Y:S01]  /*0030*/  IMAD.MOV.U32 R17, RZ, RZ, RZ ;  /* 0x000000ffff117224 */ /* 0x000fe200078e00ff */
[----:B------:R-:W-:Y:S01]  /*0040*/  ULDC.64 UR6, c[0x0][0x208] ;  /* 0x0000820000067ab9 */ /* 0x000fe20000000a00 */
[----:B------:R-:W3:Y:S01]  /*0050*/  S2R R14, SR_TID.X ;  /* 0x00000000000e7919 */ /* 0x000ee20000002100 */
[----:B------:R-:W4:Y:S04]  /*0060*/  S2R R13, SR_CTAID.X ;  /* 0x00000000000d7919 */ /* 0x000f280000002500 */
[----:B------:R-:W5:Y:S08]  /*0070*/  LDC.64 R8, c[0x0][0x210] ;  /* 0x00008400ff087b82 */ /* 0x000f700000000a00 */
[----:B------:R-:W4:Y:S08]  /*0080*/  LDC.64 R10, c[0x0][0x218] ;  /* 0x00008600ff0a7b82 */ /* 0x000f300000000a00 */
[----:B------:R-:W5:Y:S01]  /*0090*/  LDC.64 R6, c[0x0][0x228] ;  /* 0x00008a00ff067b82 */ /* 0x000f620000000a00 */
[----:B------:R-:W-:-:S02]  /*00a0*/  IMAD.MOV.U32 R18, RZ, RZ, RZ ;  /* 0x000000ffff127224 */ /* 0x000fc400078e00ff */
[----:B------:R-:W-:-:S05]  /*00b0*/  IMAD.MOV.U32 R23, RZ, RZ, RZ ;  /* 0x000000ffff177224 */ /* 0x000fca00078e00ff */
[----:B------:R-:W4:Y:S01]  /*00c0*/  S2UR UR5, SR_CgaCtaId ;  /* 0x00000000000579c3 */ /* 0x000f220000008800 */
[C---:B-1----:R-:W-:Y:S01]  /*00d0*/  LEA.HI R2, R16.reuse, R16, RZ, 0x1 ;  /* 0x0000001010027211 */ /* 0x042fe200078f08ff */
[----:B------:R-:W-:Y:S01]  /*00e0*/  UMOV UR4, 0x400 ;  /* 0x0000040000047882 */ /* 0x000fe20000000000 */
[----:B------:R-:W-:Y:S01]  /*00f0*/  ISETP.GE.AND P0, PT, R16, 0x8, PT ;  /* 0x000000081000780c */ /* 0x000fe20003f06270 */
[----:B------:R-:W-:Y:S01]  /*0100*/  ULDC.64 UR8, c[0x0][0x240] ;  /* 0x0000900000087ab9 */ /* 0x000fe20000000a00 */
[----:B------:R-:W-:-:S05]  /*0110*/  LOP3.LUT R19, R2, 0xfffffffe, RZ, 0xc0, !PT ;  /* 0xfffffffe02137812 */ /* 0x000fca00078ec0ff */
[----:B------:R-:W-:-:S04]  /*0120*/  IMAD.IADD R19, R16, 0x1, -R19 ;  /* 0x0000000110137824 */ /* 0x000fc800078e0a13 */
[----:B--2---:R-:W-:-:S05]  /*0130*/  IMAD.WIDE R4, R19, 0x4, R4 ;  /* 0x0000000413047825 */ /* 0x004fca00078e0204 */
[----:B------:R1:W2:Y:S01]  /*0140*/  @!P0 LDG.E.EL R17, desc[UR6][R4.64] ;  /* 0x0000000604118981 */ /* 0x0002a2000c2e1900 */
[----:B---3--:R-:W-:Y:S01]  /*0150*/  IMAD.SHL.U32 R0, R14, 0x2, RZ ;  /* 0x000000020e007824 */ /* 0x008fe200078e00ff */
[----:B------:R-:W-:Y:S01]  /*0160*/  SHF.L.U32 R12, R2, 0xc, RZ ;  /* 0x0000000c020c7819 */ /* 0x000fe200000006ff */
[C---:B0---4-:R-:W-:Y:S01]  /*0170*/  IMAD.WIDE R10, R19.reuse, 0x4, R10 ;  /* 0x00000004130a7825 */ /* 0x051fe200078e020a */
[----:B------:R-:W0:Y:S02]  /*0180*/  LDC.64 R2, c[0x0][0x230] ;  /* 0x00008c00ff027b82 */ /* 0x000e240000000a00 */
[----:B------:R-:W-:Y:S02]  /*0190*/  LOP3.LUT R0, R0, 0xfe, RZ, 0xc0, !PT ;  /* 0x000000fe00007812 */ /* 0x000fe400078ec0ff */
[----:B------:R-:W-:Y:S01]  /*01a0*/  LOP3.LUT R12, R12, 0xffffe000, RZ, 0xc0, !PT ;  /* 0xffffe0000c0c7812 */ /* 0x000fe200078ec0ff */
[C---:B-----5:R-:W-:Y:S01]  /*01b0*/  IMAD.WIDE R6, R19.reuse, 0x4, R6 ;  /* 0x0000000413067825 */ /* 0x060fe200078e0206 */
[----:B------:R-:W-:Y:S01]  /*01c0*/  PRMT R15, R0, 0x6540, R13 ;  /* 0x00006540000f7816 */ /* 0x000fe2000000000d */
[----:B------:R-:W3:Y:S02]  /*01d0*/  @!P0 LDG.E.EL R18, desc[UR6][R10.64] ;  /* 0x000000060a128981 */ /* 0x000ee4000c2e1900 */
[----:B------:R-:W-:-:S04]  /*01e0*/  IMAD.IADD R12, R19, 0x1, R12 ;  /* 0x00000001130c7824 */ /* 0x000fc800078e020c */
[----:B-1----:R-:W-:-:S05]  /*01f0*/  IMAD R5, R15, 0x2, R12 ;  /* 0x000000020f057824 */ /* 0x002fca00078e020c */
[----:B------:R-:W-:Y:S01]  /*0200*/  IADD3 R21, R5, 0x2, RZ ;  /* 0x0000000205157810 */ /* 0x000fe20007ffe0ff */
[----:B------:R-:W-:-:S04]  /*0210*/  IMAD.WIDE R4, R5, 0x4, R8 ;  /* 0x0000000405047825 */ /* 0x000fc800078e0208 */
[----:B------:R-:W-:Y:S01]  /*0220*/  IMAD.WIDE R8, R21, 0x4, R8 ;  /* 0x0000000415087825 */ /* 0x000fe200078e0208 */
[----:B------:R-:W-:Y:S01]  /*0230*/  CS2R R20, SRZ ;  /* 0x0000000000147805 */ /* 0x000fe2000001ff00 */
[----:B------:R1:W3:Y:S02]  /*0240*/  @!P0 LDG.E.EL R23, desc[UR6][R4.64] ;  /* 0x0000000604178981 */ /* 0x0002e4000c2e1900 */
[----:B0-----:R-:W-:Y:S01]  /*0250*/  IMAD.WIDE R2, R19, 0x4, R2 ;  /* 0x0000000413027825 */ /* 0x001fe200078e0202 */
[----:B------:R-:W-:Y:S02]  /*0260*/  HFMA2.MMA R19, -RZ, RZ, 0, 0 ;  /* 0x00000000ff137435 */ /* 0x000fe400000001ff */
[----:B------:R-:W4:Y:S04]  /*0270*/  @!P0 LDG.E.EL R21, desc[UR6][R8.64] ;  /* 0x0000000608158981 */ /* 0x000f28000c2e1900 */
[----:B------:R0:W5:Y:S04]  /*0280*/  @!P0 LDG.E.EL R20, desc[UR6][R2.64] ;  /* 0x0000000602148981 */ /* 0x000168000c2e1900 */
[----:B------:R0:W5:Y:S01]  /*0290*/  @!P0 LDG.E.EL R19, desc[UR6][R6.64] ;  /* 0x0000000606138981 */ /* 0x000162000c2e1900 */
[----:B-1----:R-:W-:Y:S01]  /*02a0*/  IMAD.MOV.U32 R5, RZ, RZ, 0x3e800000 ;  /* 0x3e800000ff057424 */ /* 0x002fe200078e00ff */
[----:B0-----:R-:W0:Y:S01]  /*02b0*/  LDC.64 R2, c[0x0][0x238] ;  /* 0x00008e00ff027b82 */ /* 0x001e220000000a00 */
[----:B------:R-:W-:Y:S01]  /*02c0*/  IMAD R15, R16, 0x1000, R15 ;  /* 0x00001000100f7824 */ /* 0x000fe200078e020f */
[----:B------:R-:W-:-:S03]  /*02d0*/  UPRMT UR4, UR5, 0x654, UR4 ;  /* 0x0000065405047896 */ /* 0x000fc60008000004 */
[----:B0-----:R-:W-:Y:S01]  /*02e0*/  IMAD.WIDE R2, R15, 0x4, R2 ;  /* 0x000000040f027825 */ /* 0x001fe200078e0202 */
[----:B------:R-:W-:-:S04]  /*02f0*/  LOP3.LUT R14, R14, 0x7f, RZ, 0xc0, !PT ;  /* 0x0000007f0e0e7812 */ /* 0x000fc800078ec0ff */
[----:B------:R-:W-:-:S04]  /*0300*/  PRMT R13, R14, 0x6540, R13 ;  /* 0x000065400e0d7816 */ /* 0x000fc8000000000d */
[----:B------:R-:W-:-:S05]  /*0310*/  LEA R13, R13, R12, 0x1 ;  /* 0x0000000c0d0d7211 */ /* 0x000fca00078e08ff */
[----:B------:R-:W-:Y:S02]  /*0320*/  VIADD R7, R13, 0x100 ;  /* 0x000001000d077836 */ /* 0x000fe40000000000 */
[----:B--2---:R-:W-:-:S04]  /*0330*/  FADD R17, R17, 9.9999997473787516356e-06 ;  /* 0x3727c5ac11117421 */ /* 0x004fc80000000000 */
[----:B------:R-:W0:Y:S02]  /*0340*/  MUFU.SQRT R22, R17 ;  /* 0x0000001100167308 */ /* 0x000e240000002000 */
[C---:B0-----:R-:W-:Y:S02]  /*0350*/  FSETP.GT.AND P1, PT, R22.reuse, 8.50705917302346158658e+37, PT ;  /* 0x7e8000001600780b */ /* 0x041fe40003f24000 */
[----:B------:R-:W-:-:S11]  /*0360*/  FSETP.GEU.AND P2, PT, R22, 1.175494350822287508e-38, PT ;  /* 0x008000001600780b */ /* 0x000fd60003f4e000 */
[----:B------:R-:W-:-:S04]  /*0370*/  @P1 FMUL R22, R22, 0.25 ;  /* 0x3e80000016161820 */ /* 0x000fc80000400000 */
[----:B------:R-:W-:-:S06]  /*0380*/  @!P2 FMUL R22, R22, 16777216 ;  /* 0x4b8000001616a820 */ /* 0x000fcc0000400000 */
[----:B------:R-:W0:Y:S01]  /*0390*/  MUFU.RCP R22, R22 ;  /* 0x0000001600167308 */ /* 0x000e220000001000 */
[----:B------:R-:W-:Y:S01]  /*03a0*/  FSEL R5, R5, 1, P1 ;  /* 0x3f80000005057808 */ /* 0x000fe20000800000 */
[----:B---3--:R-:W-:-:S04]  /*03b0*/  FADD R23, -R18, R23 ;  /* 0x0000001712177221 */ /* 0x008fc80000000100 */
[----:B------:R-:W-:Y:S01]  /*03c0*/  @!P2 FMUL R5, R5, 16777216 ;  /* 0x4b8000000505a820 */ /* 0x000fe20000400000 */
[----:B----4-:R-:W-:-:S03]  /*03d0*/  FADD R21, -R18, R21 ;  /* 0x0000001512157221 */ /* 0x010fc60000000100 */
[----:B0-----:R-:W-:-:S04]  /*03e0*/  FMUL R4, R22, R5 ;  /* 0x0000000516047220 */ /* 0x001fc80000400000 */
[-C--:B------:R-:W-:Y:S01]  /*03f0*/  FMUL R23, R23, R4.reuse ;  /* 0x0000000417177220 */ /* 0x080fe20000400000 */
[----:B------:R-:W-:-:S03]  /*0400*/  FMUL R21, R21, R4 ;  /* 0x0000000415157220 */ /* 0x000fc60000400000 */
[-CC-:B-----5:R-:W-:Y:S01]  /*0410*/  FFMA R23, R23, R19.reuse, R20.reuse ;  /* 0x0000001317177223 */ /* 0x1a0fe20000000014 */
[----:B------:R-:W-:-:S04]  /*0420*/  FFMA R21, R21, R19, R20 ;  /* 0x0000001315157223 */ /* 0x000fc80000000014 */
[----:B------:R-:W-:Y:S02]  /*0430*/  FSETP.GEU.AND P1, PT, R23, RZ, PT ;  /* 0x000000ff1700720b */ /* 0x000fe40003f2e000 */
[----:B------:R-:W-:Y:S02]  /*0440*/  FSETP.GEU.AND P2, PT, R21, RZ, PT ;  /* 0x000000ff1500720b */ /* 0x000fe40003f4e000 */
[----:B------:R-:W-:Y:S02]  /*0450*/  FSEL R20, R23, RZ, P1 ;  /* 0x000000ff17147208 */ /* 0x000fe40000800000 */
[----:B------:R-:W-:Y:S02]  /*0460*/  FSEL R21, R21, RZ, P2 ;  /* 0x000000ff15157208 */ /* 0x000fe40001000000 */
[----:B------:R-:W-:Y:S02]  /*0470*/  FSETP.GTU.AND P1, PT, R20, RZ, PT ;  /* 0x000000ff1400720b */ /* 0x000fe40003f2c000 */
[----:B------:R-:W-:-:S02]  /*0480*/  FSETP.GTU.AND P2, PT, R21, RZ, PT ;  /* 0x000000ff1500720b */ /* 0x000fc40003f4c000 */
[----:B------:R-:W-:Y:S02]  /*0490*/  SEL R9, RZ, 0x1, P1 ;  /* 0x00000001ff097807 */ /* 0x000fe40000800000 */
[----:B------:R-:W-:Y:S01]  /*04a0*/  SEL R11, RZ, 0x1, P2 ;  /* 0x00000001ff0b7807 */ /* 0x000fe20001000000 */
[----:B------:R-:W-:Y:S04]  /*04b0*/  @!P0 STG.E.64 desc[UR6][R2.64], R20 ;  /* 0x0000001402008986 */ /* 0x000fe8000c101b06 */
[----:B------:R-:W-:Y:S04]  /*04c0*/  STS.U8 [R0+UR4], R9 ;  /* 0x0000000900007988 */ /* 0x000fe80008000004 */
[----:B------:R-:W-:Y:S01]  /*04d0*/  STS.U8 [R0+UR4+0x1], R11 ;  /* 0x0000010b00007988 */ /* 0x000fe20008000004 */
[----:B------:R-:W-:Y:S06]  /*04e0*/  BAR.SYNC.DEFER_BLOCKING 0x0 ;  /* 0x0000000000007b1d */ /* 0x000fec0000010000 */
[----:B------:R-:W0:Y:S01]  /*04f0*/  LDS.U8 R8, [R14+UR4] ;  /* 0x000000040e087984 */ /* 0x000e220008000000 */
[----:B------:R-:W-:-:S04]  /*0500*/  IADD3 R4, P1, R13, UR8, RZ ;  /* 0x000000080d047c10 */ /* 0x000fc8000ff3e0ff */
[----:B------:R-:W-:Y:S02]  /*0510*/  LEA.HI.X.SX32 R5, R13, UR9, 0x1, P1 ;  /* 0x000000090d057c11 */ /* 0x000fe400088f0eff */
[----:B------:R-:W-:-:S04]  /*0520*/  IADD3 R6, P1, R7, UR8, RZ ;  /* 0x0000000807067c10 */ /* 0x000fc8000ff3e0ff */
[----:B------:R-:W-:Y:S02]  /*0530*/  LEA.HI.X.SX32 R7, R7, UR9, 0x1, P1 ;  /* 0x0000000907077c11 */ /* 0x000fe400088f0eff */
[----:B0-----:R-:W-:-:S05]  /*0540*/  LOP3.LUT R9, R8, 0x1, RZ, 0xc0, !PT ;  /* 0x0000000108097812 */ /* 0x001fca00078ec0ff */
[----:B------:R0:W-:Y:S02]  /*0550*/  @!P0 STG.E.U8 desc[UR6][R4.64], R9 ;  /* 0x0000000904008986 */ /* 0x0001e4000c101106 */
[----:B0-----:R-:W-:Y:S05]  /*0560*/  @P0 EXIT ;  /* 0x000000000000094d */ /* 0x001fea0003800000 */
[----:B------:R-:W0:Y:S02]  /*0570*/  LDS.U8 R14, [R14+UR4+0x80] ;  /* 0x000080040e0e7984 */ /* 0x000e240008000000 */
[----:B0-----:R-:W-:-:S05]  /*0580*/  LOP3.LUT R3, R14, 0x1, RZ, 0xc0, !PT ;  /* 0x000000010e037812 */ /* 0x001fca00078ec0ff */
[----:B------:R-:W-:Y:S01]  /*0590*/  STG.E.U8 desc[UR6][R6.64], R3 ;  /* 0x0000000306007986 */ /* 0x000fe2000c101106 */
[----:B------:R-:W-:Y:S05]  /*05a0*/  EXIT ;  /* 0x000000000000794d */ /* 0x000fea0003800000 */
.L_x_0:
[----:B------:R-:W-:-:S00]  /*05b0*/  BRA `(.L_x_0) ;  /* 0xfffffffc00fc7947 */ /* 0x000fc0000383ffff */
[----:B------:R-:W-:-:S00]  /*05c0*/  NOP ;  /* 0x0000000000007918 */ /* 0x000fc00000000000 */
        /* <DEDUP_REMOVED lines=11> */
.L_x_1:


//--------------------- .nv.global.init           --------------------------
	.section	.nv.global.init,"aw",@progbits
.nv.global.init:
	.type		_$_str,@object
	.size		_$_str,(_$_str_$_2 - _$_str)
_$_str:
        /*0000*/ 	.byte	0x5f, 0x5f, 0x43, 0x55, 0x44, 0x41, 0x5f, 0x46, 0x54, 0x5a, 0x00
	.type		_$_str_$_2,@object
	.size		_$_str_$_2,(.L_1 - _$_str_$_2)
_$_str_$_2:
        /*000b*/ 	.byte	0x5f, 0x5f, 0x43, 0x55, 0x44, 0x41, 0x5f, 0x50, 0x52, 0x45, 0x43, 0x5f, 0x53, 0x51, 0x52, 0x54
        /*001b*/ 	.byte	0x00
.L_1:


//--------------------- .nv.shared.triton_poi_fused__native_batch_norm_legit_no_training_relu_threshold_backward_41 --------------------------
	.section	.nv.shared.triton_poi_fused__native_batch_norm_legit_no_training_relu_threshold_backward_41,"aw",@nobits
	.sectionflags	@""
	.align	16
	.zero		1024


//--------------------- .nv.constant0.triton_poi_fused__native_batch_norm_legit_no_training_relu_threshold_backward_41 --------------------------
	.section	.nv.constant0.triton_poi_fused__native_batch_norm_legit_no_training_relu_threshold_backward_41,"a",@progbits
	.sectionflags	@""
	.align	4
.nv.constant0.triton_poi_fused__native_batch_norm_legit_no_training_relu_threshold_backward_41:
	.zero		592
